//
// Generated by NVIDIA NVVM Compiler
//
// Compiler Build ID: CL-36424714
// Cuda compilation tools, release 13.0, V13.0.88
// Based on NVVM 20.0.0
//

.version 9.0
.target sm_100
.address_size 64

	// .globl	__accrg_main_1_1

.visible .entry __accrg_main_1_1(
	.param .u32 __accrg_main_1_1_param_0,
	.param .u64 .ptr .align 1 __accrg_main_1_1_param_1,
	.param .u64 .ptr .align 1 __accrg_main_1_1_param_2,
	.param .u64 .ptr .align 1 __accrg_main_1_1_param_3
)
{
	.reg .pred 	%p<13>;
	.reg .b32 	%r<90>;
	.reg .b32 	%f<67>;
	.reg .b64 	%rd<58>;

	ld.param.u32 	%r54, [__accrg_main_1_1_param_0];
	ld.param.u64 	%rd4, [__accrg_main_1_1_param_1];
	ld.param.u64 	%rd5, [__accrg_main_1_1_param_2];
	cvta.to.global.u64 	%rd1, %rd5;
	cvta.to.global.u64 	%rd2, %rd4;
	mov.u32 	%r55, %ctaid.y;
	mov.u32 	%r1, %ntid.y;
	mov.u32 	%r56, %tid.y;
	mad.lo.s32 	%r75, %r55, %r1, %r56;
	setp.le.s32 	%p1, %r54, %r75;
	@%p1 bra 	$L__BB0_4;
	mov.u32 	%r57, %ntid.x;
	mov.u32 	%r58, %ctaid.x;
	mov.u32 	%r59, %tid.x;
	mad.lo.s32 	%r3, %r58, %r57, %r59;
	add.s32 	%r4, %r54, -1;
	and.b32  	%r5, %r54, 7;
	and.b32  	%r6, %r54, 3;
	and.b32  	%r7, %r54, 2147483640;
	and.b32  	%r8, %r54, 1;
	neg.s32 	%r9, %r7;
	shl.b32 	%r10, %r54, 3;
	shl.b32 	%r11, %r54, 1;
	shl.b32 	%r12, %r54, 2;
	mul.lo.s32 	%r13, %r54, 6;
	mul.lo.s32 	%r14, %r54, 7;
	mov.u32 	%r60, %nctaid.x;
	mul.lo.s32 	%r15, %r57, %r60;
	mov.u32 	%r61, %nctaid.y;
	mul.lo.s32 	%r16, %r1, %r61;
$L__BB0_2:
	setp.gt.u32 	%p2, %r54, %r3;
	@%p2 bra 	$L__BB0_5;
$L__BB0_3:
	add.s32 	%r75, %r75, %r16;
	setp.gt.s32 	%p12, %r54, %r75;
	@%p12 bra 	$L__BB0_2;
$L__BB0_4:
	ret;
$L__BB0_5:
	mul.lo.s32 	%r19, %r75, %r54;
	cvt.u64.u32 	%rd43, %r19;
	mov.u32 	%r76, %r3;
$L__BB0_6:
	setp.gt.s32 	%p3, %r76, -1;
	@%p3 bra 	$L__BB0_8;
$L__BB0_7:
	add.s32 	%r76, %r76, %r15;
	setp.gt.s32 	%p11, %r54, %r76;
	@%p11 bra 	$L__BB0_6;
	bra.uni 	$L__BB0_3;
$L__BB0_8:
	setp.lt.u32 	%p4, %r4, 7;
	mov.f32 	%f66, 0f00000000;
	mov.b32 	%r88, 0;
	@%p4 bra 	$L__BB0_11;
	add.s32 	%r85, %r54, %r76;
	add.s32 	%r84, %r11, %r76;
	mad.lo.s32 	%r83, %r54, 3, %r76;
	add.s32 	%r82, %r12, %r76;
	mad.lo.s32 	%r81, %r54, 5, %r76;
	add.s32 	%r80, %r13, %r76;
	add.s32 	%r79, %r14, %r76;
	mov.f32 	%f66, 0f00000000;
	mov.u32 	%r77, %r19;
	mov.u32 	%r78, %r76;
	mov.u32 	%r86, %r9;
$L__BB0_10:
	.pragma "nounroll";
	mul.wide.u32 	%rd6, %r77, 4;
	add.s64 	%rd7, %rd2, %rd6;
	ld.global.f32 	%f16, [%rd7];
	mul.wide.u32 	%rd8, %r78, 4;
	add.s64 	%rd9, %rd1, %rd8;
	ld.global.f32 	%f17, [%rd9];
	fma.rn.f32 	%f18, %f16, %f17, %f66;
	ld.global.f32 	%f19, [%rd7+4];
	mul.wide.u32 	%rd10, %r85, 4;
	add.s64 	%rd11, %rd1, %rd10;
	ld.global.f32 	%f20, [%rd11];
	fma.rn.f32 	%f21, %f19, %f20, %f18;
	ld.global.f32 	%f22, [%rd7+8];
	mul.wide.u32 	%rd12, %r84, 4;
	add.s64 	%rd13, %rd1, %rd12;
	ld.global.f32 	%f23, [%rd13];
	fma.rn.f32 	%f24, %f22, %f23, %f21;
	ld.global.f32 	%f25, [%rd7+12];
	mul.wide.u32 	%rd14, %r83, 4;
	add.s64 	%rd15, %rd1, %rd14;
	ld.global.f32 	%f26, [%rd15];
	fma.rn.f32 	%f27, %f25, %f26, %f24;
	ld.global.f32 	%f28, [%rd7+16];
	mul.wide.u32 	%rd16, %r82, 4;
	add.s64 	%rd17, %rd1, %rd16;
	ld.global.f32 	%f29, [%rd17];
	fma.rn.f32 	%f30, %f28, %f29, %f27;
	ld.global.f32 	%f31, [%rd7+20];
	mul.wide.u32 	%rd18, %r81, 4;
	add.s64 	%rd19, %rd1, %rd18;
	ld.global.f32 	%f32, [%rd19];
	fma.rn.f32 	%f33, %f31, %f32, %f30;
	ld.global.f32 	%f34, [%rd7+24];
	mul.wide.u32 	%rd20, %r80, 4;
	add.s64 	%rd21, %rd1, %rd20;
	ld.global.f32 	%f35, [%rd21];
	fma.rn.f32 	%f36, %f34, %f35, %f33;
	ld.global.f32 	%f37, [%rd7+28];
	mul.wide.u32 	%rd22, %r79, 4;
	add.s64 	%rd23, %rd1, %rd22;
	ld.global.f32 	%f38, [%rd23];
	fma.rn.f32 	%f66, %f37, %f38, %f36;
	add.s32 	%r86, %r86, 8;
	add.s32 	%r85, %r85, %r10;
	add.s32 	%r84, %r84, %r10;
	add.s32 	%r83, %r83, %r10;
	add.s32 	%r82, %r82, %r10;
	add.s32 	%r81, %r81, %r10;
	add.s32 	%r80, %r80, %r10;
	add.s32 	%r79, %r79, %r10;
	add.s32 	%r78, %r78, %r10;
	add.s32 	%r77, %r77, 8;
	setp.eq.s32 	%p5, %r86, 0;
	mov.u32 	%r88, %r7;
	@%p5 bra 	$L__BB0_11;
	bra.uni 	$L__BB0_10;
$L__BB0_11:
	setp.eq.s32 	%p6, %r5, 0;
	@%p6 bra 	$L__BB0_19;
	add.s32 	%r63, %r5, -1;
	setp.lt.u32 	%p7, %r63, 3;
	@%p7 bra 	$L__BB0_14;
	add.s32 	%r64, %r88, %r19;
	mul.wide.u32 	%rd24, %r64, 4;
	add.s64 	%rd25, %rd2, %rd24;
	ld.global.f32 	%f40, [%rd25];
	mad.lo.s32 	%r65, %r88, %r54, %r76;
	mul.wide.u32 	%rd26, %r65, 4;
	add.s64 	%rd27, %rd1, %rd26;
	ld.global.f32 	%f41, [%rd27];
	fma.rn.f32 	%f42, %f40, %f41, %f66;
	cvt.u64.u32 	%rd29, %r88;
	add.s64 	%rd30, %rd29, %rd43;
	shl.b64 	%rd31, %rd30, 2;
	add.s64 	%rd32, %rd2, %rd31;
	ld.global.f32 	%f43, [%rd32+4];
	add.s32 	%r66, %r65, %r54;
	mul.wide.u32 	%rd33, %r66, 4;
	add.s64 	%rd34, %rd1, %rd33;
	ld.global.f32 	%f44, [%rd34];
	fma.rn.f32 	%f45, %f43, %f44, %f42;
	ld.global.f32 	%f46, [%rd32+8];
	add.s32 	%r67, %r66, %r54;
	mul.wide.u32 	%rd35, %r67, 4;
	add.s64 	%rd36, %rd1, %rd35;
	ld.global.f32 	%f47, [%rd36];
	fma.rn.f32 	%f48, %f46, %f47, %f45;
	ld.global.f32 	%f49, [%rd32+12];
	add.s32 	%r68, %r67, %r54;
	mul.wide.u32 	%rd37, %r68, 4;
	add.s64 	%rd38, %rd1, %rd37;
	ld.global.f32 	%f50, [%rd38];
	fma.rn.f32 	%f66, %f49, %f50, %f48;
	add.s32 	%r88, %r88, 4;
$L__BB0_14:
	setp.eq.s32 	%p8, %r6, 0;
	@%p8 bra 	$L__BB0_19;
	setp.eq.s32 	%p9, %r6, 1;
	@%p9 bra 	$L__BB0_17;
	add.s32 	%r69, %r88, %r19;
	mul.wide.u32 	%rd39, %r69, 4;
	add.s64 	%rd40, %rd2, %rd39;
	ld.global.f32 	%f52, [%rd40];
	mad.lo.s32 	%r70, %r88, %r54, %r76;
	mul.wide.u32 	%rd41, %r70, 4;
	add.s64 	%rd42, %rd1, %rd41;
	ld.global.f32 	%f53, [%rd42];
	fma.rn.f32 	%f54, %f52, %f53, %f66;
	cvt.u64.u32 	%rd44, %r88;
	add.s64 	%rd45, %rd44, %rd43;
	shl.b64 	%rd46, %rd45, 2;
	add.s64 	%rd47, %rd2, %rd46;
	ld.global.f32 	%f55, [%rd47+4];
	add.s32 	%r71, %r70, %r54;
	mul.wide.u32 	%rd48, %r71, 4;
	add.s64 	%rd49, %rd1, %rd48;
	ld.global.f32 	%f56, [%rd49];
	fma.rn.f32 	%f66, %f55, %f56, %f54;
	add.s32 	%r88, %r88, 2;
$L__BB0_17:
	setp.eq.s32 	%p10, %r8, 0;
	@%p10 bra 	$L__BB0_19;
	add.s32 	%r72, %r88, %r19;
	mul.wide.u32 	%rd50, %r72, 4;
	add.s64 	%rd51, %rd2, %rd50;
	ld.global.f32 	%f57, [%rd51];
	mad.lo.s32 	%r73, %r88, %r54, %r76;
	mul.wide.u32 	%rd52, %r73, 4;
	add.s64 	%rd53, %rd1, %rd52;
	ld.global.f32 	%f58, [%rd53];
	fma.rn.f32 	%f66, %f57, %f58, %f66;
$L__BB0_19:
	ld.param.u64 	%rd57, [__accrg_main_1_1_param_3];
	add.s32 	%r74, %r76, %r19;
	cvta.to.global.u64 	%rd54, %rd57;
	mul.wide.u32 	%rd55, %r74, 4;
	add.s64 	%rd56, %rd54, %rd55;
	st.global.f32 	[%rd56], %f66;
	bra.uni 	$L__BB0_7;

}


// ===== COMPILED SASS (sm_100) =====

	.target	sm_100

	.elftype	@"ET_EXEC"


//--------------------- .note.nv.tkinfo           --------------------------
	.section	.note.nv.tkinfo,"",@"SHT_NOTE"
	.sectionflags	@"SHF_NOTE_NV_TKINFO"
	.tkinfo
        /*0018*/ 	.word	0x00000002
        /*0030*/ 	.string	""
        /*0030*/ 	.string	"ptxas"
        /*0030*/ 	.string	"Cuda compilation tools, release 13.0, V13.0.88"
        /*0030*/ 	.string	"Build cuda_13.0.r13.0/compiler.36424714_0"
        /*0030*/ 	.string	"-arch sm_100 -m 64 "



//--------------------- .note.nv.cuinfo           --------------------------
	.section	.note.nv.cuinfo,"",@"SHT_NOTE"
	.sectionflags	@"SHF_NOTE_NV_CUINFO"
        /*0018*/ 	.short	0x0002
        /*001a*/ 	.short	0x0064
        /*001c*/ 	.short	0x0082
	.zero		2


//--------------------- .nv.info                  --------------------------
	.section	.nv.info,"",@"SHT_CUDA_INFO"
	.align	4


	//----- nvinfo : EIATTR_REGCOUNT
	.align		4
        /*0000*/ 	.byte	0x04, 0x2f
        /*0002*/ 	.short	(.L_1 - .L_0)
	.align		4
.L_0:
        /*0004*/ 	.word	index@(__accrg_main_1_1)
        /*0008*/ 	.word	0x00000020


	//----- nvinfo : EIATTR_FRAME_SIZE
	.align		4
.L_1:
        /*000c*/ 	.byte	0x04, 0x11
        /*000e*/ 	.short	(.L_3 - .L_2)
	.align		4
.L_2:
        /*0010*/ 	.word	index@(__accrg_main_1_1)
        /*0014*/ 	.word	0x00000000


	//----- nvinfo : EIATTR_MIN_STACK_SIZE
	.align		4
.L_3:
        /*0018*/ 	.byte	0x04, 0x12
        /*001a*/ 	.short	(.L_5 - .L_4)
	.align		4
.L_4:
        /*001c*/ 	.word	index@(__accrg_main_1_1)
        /*0020*/ 	.word	0x00000000
.L_5:


//--------------------- .nv.compat                --------------------------
	.section	.nv.compat,"",@"SHT_CUDA_COMPAT_INFO"
	.align	4
        /*0000*/ 	.byte	0x02, 0x09, 0x00, 0x00, 0x02, 0x02, 0x01, 0x00, 0x02, 0x05, 0x05, 0x00, 0x03, 0x07, 0x01, 0x01
        /*0010*/ 	.byte	0x02, 0x03, 0x00, 0x00, 0x02, 0x06, 0x01, 0x00, 0x04, 0x0b, 0x08, 0x00, 0x09, 0x00, 0x00, 0x00
        /*0020*/ 	.byte	0x00, 0x00, 0x00, 0x00


//--------------------- .nv.info.__accrg_main_1_1 --------------------------
	.section	.nv.info.__accrg_main_1_1,"",@"SHT_CUDA_INFO"
	.sectionflags	@""
	.align	4


	//----- nvinfo : EIATTR_CUDA_API_VERSION
	.align		4
        /*0000*/ 	.byte	0x04, 0x37
        /*0002*/ 	.short	(.L_7 - .L_6)
.L_6:
        /*0004*/ 	.word	0x00000082


	//----- nvinfo : EIATTR_KPARAM_INFO
	.align		4
.L_7:
        /*0008*/ 	.byte	0x04, 0x17
        /*000a*/ 	.short	(.L_9 - .L_8)
.L_8:
        /*000c*/ 	.word	0x00000000
        /*0010*/ 	.short	0x0003
        /*0012*/ 	.short	0x0018
        /*0014*/ 	.byte	0x00, 0xf5, 0x21, 0x00


	//----- nvinfo : EIATTR_KPARAM_INFO
	.align		4
.L_9:
        /*0018*/ 	.byte	0x04, 0x17
        /*001a*/ 	.short	(.L_11 - .L_10)
.L_10:
        /*001c*/ 	.word	0x00000000
        /*0020*/ 	.short	0x0002
        /*0022*/ 	.short	0x0010
        /*0024*/ 	.byte	0x00, 0xf5, 0x21, 0x00


	//----- nvinfo : EIATTR_KPARAM_INFO
	.align		4
.L_11:
        /*0028*/ 	.byte	0x04, 0x17
        /*002a*/ 	.short	(.L_13 - .L_12)
.L_12:
        /*002c*/ 	.word	0x00000000
        /*0030*/ 	.short	0x0001
        /*0032*/ 	.short	0x0008
        /*0034*/ 	.byte	0x00, 0xf5, 0x21, 0x00


	//----- nvinfo : EIATTR_KPARAM_INFO
	.align		4
.L_13:
        /*0038*/ 	.byte	0x04, 0x17
        /*003a*/ 	.short	(.L_15 - .L_14)
.L_14:
        /*003c*/ 	.word	0x00000000
        /*0040*/ 	.short	0x0000
        /*0042*/ 	.short	0x0000
        /*0044*/ 	.byte	0x00, 0xf0, 0x11, 0x00


	//----- nvinfo : EIATTR_SPARSE_MMA_MASK
	.align		4
.L_15:
        /*0048*/ 	.byte	0x03, 0x50
        /*004a*/ 	.short	0x0000


	//----- nvinfo : EIATTR_MAXREG_COUNT
	.align		4
        /*004c*/ 	.byte	0x03, 0x1b
        /*004e*/ 	.short	0x00ff


	//----- nvinfo : EIATTR_MERCURY_ISA_VERSION
	.align		4
        /*0050*/ 	.byte	0x03, 0x5f
        /*0052*/ 	.short	0x0101


	//----- nvinfo : EIATTR_VRC_CTA_INIT_COUNT
	.align		4
        /*0054*/ 	.byte	0x02, 0x4a
	.zero		1
	.zero		1


	//----- nvinfo : EIATTR_EXIT_INSTR_OFFSETS
	.align		4
        /*0058*/ 	.byte	0x04, 0x1c
        /*005a*/ 	.short	(.L_17 - .L_16)


	//   ....[0]....
.L_16:
        /*005c*/ 	.word	0x00000070


	//   ....[1]....
        /*0060*/ 	.word	0x00000b70


	//----- nvinfo : EIATTR_CRS_STACK_SIZE
	.align		4
.L_17:
        /*0064*/ 	.byte	0x04, 0x1e
        /*0066*/ 	.short	(.L_19 - .L_18)
.L_18:
        /*0068*/ 	.word	0x00000000


	//----- nvinfo : EIATTR_CBANK_PARAM_SIZE
	.align		4
.L_19:
        /*006c*/ 	.byte	0x03, 0x19
        /*006e*/ 	.short	0x0020


	//----- nvinfo : EIATTR_PARAM_CBANK
	.align		4
        /*0070*/ 	.byte	0x04, 0x0a
        /*0072*/ 	.short	(.L_21 - .L_20)
	.align		4
.L_20:
        /*0074*/ 	.word	index@(.nv.constant0.__accrg_main_1_1)
        /*0078*/ 	.short	0x0380
        /*007a*/ 	.short	0x0020


	//----- nvinfo : EIATTR_SW_WAR
	.align		4
.L_21:
        /*007c*/ 	.byte	0x04, 0x36
        /*007e*/ 	.short	(.L_23 - .L_22)
.L_22:
        /*0080*/ 	.word	0x00000008
.L_23:


//--------------------- .nv.callgraph             --------------------------
	.section	.nv.callgraph,"",@"SHT_CUDA_CALLGRAPH"
	.align	4
	.sectionentsize	8
	.align		4
        /*0000*/ 	.word	0x00000000
	.align		4
        /*0004*/ 	.word	0xffffffff
	.align		4
        /*0008*/ 	.word	0x00000000
	.align		4
        /*000c*/ 	.word	0xfffffffe
	.align		4
        /*0010*/ 	.word	0x00000000
	.align		4
        /*0014*/ 	.word	0xfffffffd
	.align		4
        /*0018*/ 	.word	0x00000000
	.align		4
        /*001c*/ 	.word	0xfffffffc


//--------------------- .text.__accrg_main_1_1    --------------------------
	.section	.text.__accrg_main_1_1,"ax",@progbits
	.align	128
        .global         __accrg_main_1_1
        .type           __accrg_main_1_1,@function
        .size           __accrg_main_1_1,(.L_x_12 - __accrg_main_1_1)
        .other          __accrg_main_1_1,@"STO_CUDA_ENTRY STV_DEFAULT"
__accrg_main_1_1:
.text.__accrg_main_1_1:
[----:B------:R-:W-:Y:S01]  /*0000*/  LDC R1, c[0x0][0x37c] ;  /* 0x0000df00ff017b82 */ /* 0x000fe20000000800 */
[----:B------:R-:W0:Y:S07]  /*0010*/  S2R R2, SR_TID.Y ;  /* 0x0000000000027919 */ /* 0x000e2e0000002200 */
[----:B------:R-:W0:Y:S01]  /*0020*/  S2UR UR4, SR_CTAID.Y ;  /* 0x00000000000479c3 */ /* 0x000e220000002600 */
[----:B------:R-:W1:Y:S07]  /*0030*/  LDCU UR5, c[0x0][0x380] ;  /* 0x00007000ff0577ac */ /* 0x000e6e0008000800 */
[----:B------:R-:W0:Y:S02]  /*0040*/  LDC R3, c[0x0][0x364] ;  /* 0x0000d900ff037b82 */ /* 0x000e240000000800 */
[----:B0-----:R-:W-:-:S05]  /*0050*/  IMAD R2, R3, UR4, R2 ;  /* 0x0000000403027c24 */ /* 0x001fca000f8e0202 */
[----:B-1----:R-:W-:-:S13]  /*0060*/  ISETP.GE.AND P0, PT, R2, UR5, PT ;  /* 0x0000000502007c0c */ /* 0x002fda000bf06270 */
[----:B------:R-:W-:Y:S05]  /*0070*/  @P0 EXIT ;  /* 0x000000000000094d */ /* 0x000fea0003800000 */
[----:B------:R-:W0:Y:S01]  /*0080*/  S2R R0, SR_CTAID.X ;  /* 0x0000000000007919 */ /* 0x000e220000002500 */
[----:B------:R-:W1:Y:S01]  /*0090*/  LDCU UR10, c[0x0][0x360] ;  /* 0x00006c00ff0a77ac */ /* 0x000e620008000800 */
[----:B------:R-:W0:Y:S01]  /*00a0*/  S2R R5, SR_TID.X ;  /* 0x0000000000057919 */ /* 0x000e220000002100 */
[----:B------:R-:W1:Y:S01]  /*00b0*/  LDCU UR7, c[0x0][0x370] ;  /* 0x00006e00ff0777ac */ /* 0x000e620008000800 */
[----:B------:R-:W2:Y:S01]  /*00c0*/  LDCU UR11, c[0x0][0x374] ;  /* 0x00006e80ff0b77ac */ /* 0x000ea20008000800 */
[----:B------:R-:W-:Y:S02]  /*00d0*/  UIADD3 UR4, UPT, UPT, UR5, -0x1, URZ ;  /* 0xffffffff05047890 */ /* 0x000fe4000fffe0ff */
[----:B------:R-:W-:Y:S02]  /*00e0*/  ULOP3.LUT UR6, UR5, 0x7ffffff8, URZ, 0xc0, !UPT ;  /* 0x7ffffff805067892 */ /* 0x000fe4000f8ec0ff */
[----:B------:R-:W-:Y:S01]  /*00f0*/  ULOP3.LUT UR9, UR5, 0x7, URZ, 0xc0, !UPT ;  /* 0x0000000705097892 */ /* 0x000fe2000f8ec0ff */
[----:B------:R-:W3:Y:S01]  /*0100*/  LDCU.64 UR12, c[0x0][0x358] ;  /* 0x00006b00ff0c77ac */ /* 0x000ee20008000a00 */
[----:B------:R-:W-:-:S02]  /*0110*/  ULOP3.LUT UR5, UR5, 0x3, URZ, 0xc0, !UPT ;  /* 0x0000000305057892 */ /* 0x000fc4000f8ec0ff */
[----:B------:R-:W-:Y:S01]  /*0120*/  UIADD3 UR8, UPT, UPT, -UR6, URZ, URZ ;  /* 0x000000ff06087290 */ /* 0x000fe2000fffe1ff */
[----:B--2---:R-:W-:Y:S01]  /*0130*/  IMAD R3, R3, UR11, RZ ;  /* 0x0000000b03037c24 */ /* 0x004fe2000f8e02ff */
[----:B-1----:R-:W-:Y:S02]  /*0140*/  UIMAD UR7, UR10, UR7, URZ ;  /* 0x000000070a0772a4 */ /* 0x002fe4000f8e02ff */
[----:B------:R-:W-:Y:S01]  /*0150*/  UISETP.GE.U32.AND UP0, UPT, UR4, 0x7, UPT ;  /* 0x000000070400788c */ /* 0x000fe2000bf06070 */
[----:B0--3--:R-:W-:-:S10]  /*0160*/  IMAD R0, R0, UR10, R5 ;  /* 0x0000000a00007c24 */ /* 0x009fd4000f8e0205 */
.L_x_10:
[----:B------:R-:W0:Y:S01]  /*0170*/  LDCU UR4, c[0x0][0x380] ;  /* 0x00007000ff0477ac */ /* 0x000e220008000800 */
[----:B------:R-:W-:Y:S01]  /*0180*/  BSSY.RECONVERGENT B0, `(.L_x_0) ;  /* 0x000009b000007945 */ /* 0x000fe20003800200 */
[----:B0-----:R-:W-:-:S04]  /*0190*/  MOV R7, UR4 ;  /* 0x0000000400077c02 */ /* 0x001fc80008000f00 */
[----:B------:R-:W-:-:S13]  /*01a0*/  ISETP.GE.U32.AND P0, PT, R0, R7, PT ;  /* 0x000000070000720c */ /* 0x000fda0003f06070 */
[----:B------:R-:W-:Y:S05]  /*01b0*/  @P0 BRA `(.L_x_1) ;  /* 0x00000008005c0947 */ /* 0x000fea0003800000 */
[----:B------:R-:W-:Y:S01]  /*01c0*/  IMAD R4, R2, R7, RZ ;  /* 0x0000000702047224 */ /* 0x000fe200078e02ff */
[----:B------:R-:W-:-:S07]  /*01d0*/  MOV R5, R0 ;  /* 0x0000000000057202 */ /* 0x000fce0000000f00 */
.L_x_9:
[----:B------:R-:W-:Y:S01]  /*01e0*/  ISETP.GT.AND P0, PT, R5, -0x1, PT ;  /* 0xffffffff0500780c */ /* 0x000fe20003f04270 */
[----:B------:R-:W-:-:S12]  /*01f0*/  BSSY.RECONVERGENT B1, `(.L_x_2) ;  /* 0x000008e000017945 */ /* 0x000fd80003800200 */
[----:B------:R-:W-:Y:S05]  /*0200*/  @!P0 BRA `(.L_x_3) ;  /* 0x0000000800308947 */ /* 0x000fea0003800000 */
[----:B------:R-:W-:Y:S01]  /*0210*/  HFMA2 R10, -RZ, RZ, 0, 0 ;  /* 0x00000000ff0a7431 */ /* 0x000fe200000001ff */
[----:B------:R-:W-:Y:S01]  /*0220*/  UMOV UR4, URZ ;  /* 0x000000ff00047c82 */ /* 0x000fe20008000000 */
[----:B------:R-:W-:Y:S05]  /*0230*/  BRA.U !UP0, `(.L_x_4) ;  /* 0x0000000108f07547 */ /* 0x000fea000b800000 */
[----:B------:R-:W0:Y:S01]  /*0240*/  LDC R8, c[0x0][0x380] ;  /* 0x0000e000ff087b82 */ /* 0x000e220000000800 */
[----:B------:R-:W-:Y:S01]  /*0250*/  MOV R10, RZ ;  /* 0x000000ff000a7202 */ /* 0x000fe20000000f00 */
[----:B------:R-:W-:Y:S01]  /*0260*/  UMOV UR4, UR8 ;  /* 0x0000000800047c82 */ /* 0x000fe20008000000 */
[----:B------:R-:W-:Y:S02]  /*0270*/  MOV R9, R4 ;  /* 0x0000000400097202 */ /* 0x000fe40000000f00 */
[-C--:B------:R-:W-:Y:S02]  /*0280*/  MOV R7, R5.reuse ;  /* 0x0000000500077202 */ /* 0x080fe40000000f00 */
[----:B0-----:R-:W-:Y:S01]  /*0290*/  IADD3 R11, PT, PT, R5, R8, RZ ;  /* 0x00000008050b7210 */ /* 0x001fe20007ffe0ff */
[C-C-:B------:R-:W-:Y:S01]  /*02a0*/  IMAD R13, R8.reuse, 0x3, R5.reuse ;  /* 0x00000003080d7824 */ /* 0x140fe200078e0205 */
[CC--:B------:R-:W-:Y:S01]  /*02b0*/  LEA R6, R8.reuse, R5.reuse, 0x1 ;  /* 0x0000000508067211 */ /* 0x0c0fe200078e08ff */
[C-C-:B------:R-:W-:Y:S01]  /*02c0*/  IMAD R25, R8.reuse, 0x5, R5.reuse ;  /* 0x0000000508197824 */ /* 0x140fe200078e0205 */
[C---:B------:R-:W-:Y:S01]  /*02d0*/  LEA R21, R8.reuse, R5, 0x2 ;  /* 0x0000000508157211 */ /* 0x040fe200078e10ff */
[----:B------:R-:W-:-:S02]  /*02e0*/  IMAD R27, R8, 0x6, R5 ;  /* 0x00000006081b7824 */ /* 0x000fc400078e0205 */
[----:B------:R-:W-:-:S07]  /*02f0*/  IMAD R29, R8, 0x7, R5 ;  /* 0x00000007081d7824 */ /* 0x000fce00078e0205 */
.L_x_5:
[----:B------:R-:W0:Y:S08]  /*0300*/  LDC.64 R14, c[0x0][0x390] ;  /* 0x0000e400ff0e7b82 */ /* 0x000e300000000a00 */
[----:B------:R-:W1:Y:S01]  /*0310*/  LDC.64 R16, c[0x0][0x388] ;  /* 0x0000e200ff107b82 */ /* 0x000e620000000a00 */
[----:B0-----:R-:W-:-:S06]  /*0320*/  IMAD.WIDE.U32 R18, R7, 0x4, R14 ;  /* 0x0000000407127825 */ /* 0x001fcc00078e000e */
[----:B------:R-:W2:Y:S01]  /*0330*/  LDG.E R19, desc[UR12][R18.64] ;  /* 0x0000000c12137981 */ /* 0x000ea2000c1e1900 */
[----:B-1----:R-:W-:-:S05]  /*0340*/  IMAD.WIDE.U32 R16, R9, 0x4, R16 ;  /* 0x0000000409107825 */ /* 0x002fca00078e0010 */
[----:B------:R-:W2:Y:S01]  /*0350*/  LDG.E R12, desc[UR12][R16.64] ;  /* 0x0000000c100c7981 */ /* 0x000ea2000c1e1900 */
[----:B------:R-:W-:-:S03]  /*0360*/  IMAD.WIDE.U32 R22, R11, 0x4, R14 ;  /* 0x000000040b167825 */ /* 0x000fc600078e000e */
[----:B------:R-:W3:Y:S04]  /*0370*/  LDG.E R20, desc[UR12][R16.64+0x4] ;  /* 0x0000040c10147981 */ /* 0x000ee8000c1e1900 */
[----:B------:R-:W4:Y:S04]  /*0380*/  LDG.E R28, desc[UR12][R16.64+0x8] ;  /* 0x0000080c101c7981 */ /* 0x000f28000c1e1900 */
[----:B------:R-:W5:Y:S01]  /*0390*/  LDG.E R24, desc[UR12][R16.64+0xc] ;  /* 0x00000c0c10187981 */ /* 0x000f62000c1e1900 */
[----:B--2---:R-:W-:Y:S01]  /*03a0*/  FFMA R10, R12, R19, R10 ;  /* 0x000000130c0a7223 */ /* 0x004fe2000000000a */
[----:B------:R-:W-:-:S02]  /*03b0*/  IMAD.WIDE.U32 R18, R6, 0x4, R14 ;  /* 0x0000000406127825 */ /* 0x000fc400078e000e */
[----:B------:R0:W3:Y:S04]  /*03c0*/  LDG.E R12, desc[UR12][R22.64] ;  /* 0x0000000c160c7981 */ /* 0x0000e8000c1e1900 */
[----:B------:R-:W4:Y:S01]  /*03d0*/  LDG.E R19, desc[UR12][R18.64] ;  /* 0x0000000c12137981 */ /* 0x000f22000c1e1900 */
[----:B0-----:R-:W-:-:S05]  /*03e0*/  IMAD.WIDE.U32 R22, R13, 0x4, R14 ;  /* 0x000000040d167825 */ /* 0x001fca00078e000e */
[----:B------:R0:W5:Y:S02]  /*03f0*/  LDG.E R26, desc[UR12][R22.64] ;  /* 0x0000000c161a7981 */ /* 0x000164000c1e1900 */
[----:B0-----:R-:W-:-:S04]  /*0400*/  IMAD.WIDE.U32 R22, R21, 0x4, R14 ;  /* 0x0000000415167825 */ /* 0x001fc800078e000e */
[----:B---3--:R-:W-:Y:S02]  /*0410*/  FFMA R10, R20, R12, R10 ;  /* 0x0000000c140a7223 */ /* 0x008fe4000000000a */
[----:B------:R-:W2:Y:S02]  /*0420*/  LDG.E R20, desc[UR12][R16.64+0x14] ;  /* 0x0000140c10147981 */ /* 0x000ea4000c1e1900 */
[----:B----4-:R-:W-:Y:S01]  /*0430*/  FFMA R10, R28, R19, R10 ;  /* 0x000000131c0a7223 */ /* 0x010fe2000000000a */
[----:B------:R-:W-:Y:S01]  /*0440*/  IMAD.WIDE.U32 R18, R25, 0x4, R14 ;  /* 0x0000000419127825 */ /* 0x000fe200078e000e */
[----:B------:R-:W3:Y:S04]  /*0450*/  LDG.E R12, desc[UR12][R16.64+0x18] ;  /* 0x0000180c100c7981 */ /* 0x000ee8000c1e1900 */
[----:B------:R-:W4:Y:S01]  /*0460*/  LDG.E R28, desc[UR12][R16.64+0x1c] ;  /* 0x00001c0c101c7981 */ /* 0x000f22000c1e1900 */
[----:B-----5:R-:W-:-:S03]  /*0470*/  FFMA R10, R24, R26, R10 ;  /* 0x0000001a180a7223 */ /* 0x020fc6000000000a */
[----:B------:R-:W2:Y:S04]  /*0480*/  LDG.E R19, desc[UR12][R18.64] ;  /* 0x0000000c12137981 */ /* 0x000ea8000c1e1900 */
[----:B------:R0:W5:Y:S04]  /*0490*/  LDG.E R26, desc[UR12][R22.64] ;  /* 0x0000000c161a7981 */ /* 0x000168000c1e1900 */
[----:B------:R-:W5:Y:S01]  /*04a0*/  LDG.E R24, desc[UR12][R16.64+0x10] ;  /* 0x0000100c10187981 */ /* 0x000f62000c1e1900 */
[----:B0-----:R-:W-:-:S04]  /*04b0*/  IMAD.WIDE.U32 R22, R27, 0x4, R14 ;  /* 0x000000041b167825 */ /* 0x001fc800078e000e */
[----:B------:R-:W-:Y:S02]  /*04c0*/  IMAD.WIDE.U32 R14, R29, 0x4, R14 ;  /* 0x000000041d0e7825 */ /* 0x000fe400078e000e */
[----:B------:R-:W3:Y:S04]  /*04d0*/  LDG.E R23, desc[UR12][R22.64] ;  /* 0x0000000c16177981 */ /* 0x000ee8000c1e1900 */
[----:B------:R-:W4:Y:S01]  /*04e0*/  LDG.E R15, desc[UR12][R14.64] ;  /* 0x0000000c0e0f7981 */ /* 0x000f22000c1e1900 */
[----:B------:R-:W-:-:S04]  /*04f0*/  UIADD3 UR4, UPT, UPT, UR4, 0x8, URZ ;  /* 0x0000000804047890 */ /* 0x000fc8000fffe0ff */
[----:B------:R-:W-:Y:S01]  /*0500*/  UISETP.NE.AND UP1, UPT, UR4, URZ, UPT ;  /* 0x000000ff0400728c */ /* 0x000fe2000bf25270 */
[C---:B------:R-:W-:Y:S02]  /*0510*/  LEA R11, R8.reuse, R11, 0x3 ;  /* 0x0000000b080b7211 */ /* 0x040fe400078e18ff */
[C---:B------:R-:W-:Y:S02]  /*0520*/  LEA R6, R8.reuse, R6, 0x3 ;  /* 0x0000000608067211 */ /* 0x040fe400078e18ff */
[C---:B------:R-:W-:Y:S02]  /*0530*/  LEA R13, R8.reuse, R13, 0x3 ;  /* 0x0000000d080d7211 */ /* 0x040fe400078e18ff */
[C---:B------:R-:W-:Y:S02]  /*0540*/  LEA R21, R8.reuse, R21, 0x3 ;  /* 0x0000001508157211 */ /* 0x040fe400078e18ff */
[C---:B------:R-:W-:Y:S02]  /*0550*/  LEA R25, R8.reuse, R25, 0x3 ;  /* 0x0000001908197211 */ /* 0x040fe400078e18ff */
[----:B------:R-:W-:-:S02]  /*0560*/  LEA R27, R8, R27, 0x3 ;  /* 0x0000001b081b7211 */ /* 0x000fc400078e18ff */
[C---:B------:R-:W-:Y:S02]  /*0570*/  LEA R29, R8.reuse, R29, 0x3 ;  /* 0x0000001d081d7211 */ /* 0x040fe400078e18ff */
[----:B------:R-:W-:Y:S02]  /*0580*/  LEA R7, R8, R7, 0x3 ;  /* 0x0000000708077211 */ /* 0x000fe400078e18ff */
[----:B------:R-:W-:Y:S01]  /*0590*/  IADD3 R9, PT, PT, R9, 0x8, RZ ;  /* 0x0000000809097810 */ /* 0x000fe20007ffe0ff */
[----:B-----5:R-:W-:-:S04]  /*05a0*/  FFMA R10, R24, R26, R10 ;  /* 0x0000001a180a7223 */ /* 0x020fc8000000000a */
[----:B--2---:R-:W-:-:S04]  /*05b0*/  FFMA R10, R20, R19, R10 ;  /* 0x00000013140a7223 */ /* 0x004fc8000000000a */
[----:B---3--:R-:W-:-:S04]  /*05c0*/  FFMA R10, R12, R23, R10 ;  /* 0x000000170c0a7223 */ /* 0x008fc8000000000a */
[----:B----4-:R-:W-:Y:S01]  /*05d0*/  FFMA R10, R28, R15, R10 ;  /* 0x0000000f1c0a7223 */ /* 0x010fe2000000000a */
[----:B------:R-:W-:Y:S06]  /*05e0*/  BRA.U UP1, `(.L_x_5) ;  /* 0xfffffffd01447547 */ /* 0x000fec000b83ffff */
[----:B------:R-:W-:-:S05]  /*05f0*/  UMOV UR4, UR6 ;  /* 0x0000000600047c82 */ /* 0x000fca0008000000 */
.L_x_4:
[----:B------:R-:W-:-:S09]  /*0600*/  UISETP.NE.AND UP1, UPT, UR9, URZ, UPT ;  /* 0x000000ff0900728c */ /* 0x000fd2000bf25270 */
[----:B------:R-:W-:Y:S05]  /*0610*/  BRA.U !UP1, `(.L_x_6) ;  /* 0x00000005091c7547 */ /* 0x000fea000b800000 */
[----:B------:R-:W-:Y:S02]  /*0620*/  UIADD3 UR10, UPT, UPT, UR9, -0x1, URZ ;  /* 0xffffffff090a7890 */ /* 0x000fe4000fffe0ff */
[----:B------:R-:W-:Y:S02]  /*0630*/  UISETP.NE.AND UP2, UPT, UR5, URZ, UPT ;  /* 0x000000ff0500728c */ /* 0x000fe4000bf45270 */
[----:B------:R-:W-:-:S09]  /*0640*/  UISETP.GE.U32.AND UP1, UPT, UR10, 0x3, UPT ;  /* 0x000000030a00788c */ /* 0x000fd2000bf26070 */
[----:B------:R-:W-:Y:S05]  /*0650*/  BRA.U !UP1, `(.L_x_7) ;  /* 0x00000001097c7547 */ /* 0x000fea000b800000 */
[----:B------:R-:W0:Y:S01]  /*0660*/  LDC R14, c[0x0][0x380] ;  /* 0x0000e000ff0e7b82 */ /* 0x000e220000000800 */
[----:B------:R-:W1:Y:S01]  /*0670*/  LDCU.64 UR10, c[0x0][0x388] ;  /* 0x00007100ff0a77ac */ /* 0x000e620008000a00 */
[C---:B------:R-:W-:Y:S02]  /*0680*/  IADD3 R11, P0, PT, R4.reuse, UR4, RZ ;  /* 0x00000004040b7c10 */ /* 0x040fe4000ff1e0ff */
[----:B------:R-:W-:Y:S02]  /*0690*/  IADD3 R7, PT, PT, R4, UR4, RZ ;  /* 0x0000000404077c10 */ /* 0x000fe4000fffe0ff */
[----:B------:R-:W-:Y:S02]  /*06a0*/  IADD3.X R12, PT, PT, RZ, RZ, RZ, P0, !PT ;  /* 0x000000ffff0c7210 */ /* 0x000fe400007fe4ff */
[----:B------:R-:W2:Y:S08]  /*06b0*/  LDC.64 R16, c[0x0][0x388] ;  /* 0x0000e200ff107b82 */ /* 0x000eb00000000a00 */
[----:B------:R-:W3:Y:S01]  /*06c0*/  LDC.64 R8, c[0x0][0x390] ;  /* 0x0000e400ff087b82 */ /* 0x000ee20000000a00 */
[----:B-1----:R-:W-:Y:S01]  /*06d0*/  LEA R6, P0, R11, UR10, 0x2 ;  /* 0x0000000a0b067c11 */ /* 0x002fe2000f8010ff */
[----:B0-----:R-:W-:-:S05]  /*06e0*/  IMAD R19, R14, UR4, R5 ;  /* 0x000000040e137c24 */ /* 0x001fca000f8e0205 */
[-C--:B------:R-:W-:Y:S01]  /*06f0*/  IADD3 R13, PT, PT, R19, R14.reuse, RZ ;  /* 0x0000000e130d7210 */ /* 0x080fe20007ffe0ff */
[----:B--2---:R-:W-:Y:S01]  /*0700*/  IMAD.WIDE.U32 R16, R7, 0x4, R16 ;  /* 0x0000000407107825 */ /* 0x004fe200078e0010 */
[----:B------:R-:W-:Y:S02]  /*0710*/  LEA.HI.X R7, R11, UR11, R12, 0x2, P0 ;  /* 0x0000000b0b077c11 */ /* 0x000fe400080f140c */
[----:B------:R-:W-:-:S03]  /*0720*/  IADD3 R15, PT, PT, R13, R14, RZ ;  /* 0x0000000e0d0f7210 */ /* 0x000fc60007ffe0ff */
[----:B------:R-:W2:Y:S01]  /*0730*/  LDG.E R17, desc[UR12][R16.64] ;  /* 0x0000000c10117981 */ /* 0x000ea2000c1e1900 */
[--C-:B---3--:R-:W-:Y:S01]  /*0740*/  IMAD.WIDE.U32 R18, R19, 0x4, R8.reuse ;  /* 0x0000000413127825 */ /* 0x108fe200078e0008 */
[----:B------:R-:W-:Y:S02]  /*0750*/  IADD3 R11, PT, PT, R15, R14, RZ ;  /* 0x0000000e0f0b7210 */ /* 0x000fe40007ffe0ff */
[----:B------:R-:W3:Y:S01]  /*0760*/  LDG.E R20, desc[UR12][R6.64+0x4] ;  /* 0x0000040c06147981 */ /* 0x000ee2000c1e1900 */
[----:B------:R-:W-:-:S03]  /*0770*/  IMAD.WIDE.U32 R12, R13, 0x4, R8 ;  /* 0x000000040d0c7825 */ /* 0x000fc600078e0008 */
[----:B------:R-:W2:Y:S01]  /*0780*/  LDG.E R18, desc[UR12][R18.64] ;  /* 0x0000000c12127981 */ /* 0x000ea2000c1e1900 */
[----:B------:R-:W-:-:S03]  /*0790*/  IMAD.WIDE.U32 R14, R15, 0x4, R8 ;  /* 0x000000040f0e7825 */ /* 0x000fc600078e0008 */
[----:B------:R-:W3:Y:S01]  /*07a0*/  LDG.E R12, desc[UR12][R12.64] ;  /* 0x0000000c0c0c7981 */ /* 0x000ee2000c1e1900 */
[----:B------:R-:W-:-:S03]  /*07b0*/  IMAD.WIDE.U32 R8, R11, 0x4, R8 ;  /* 0x000000040b087825 */ /* 0x000fc600078e0008 */
[----:B------:R-:W4:Y:S04]  /*07c0*/  LDG.E R14, desc[UR12][R14.64] ;  /* 0x0000000c0e0e7981 */ /* 0x000f28000c1e1900 */
[----:B------:R-:W4:Y:S04]  /*07d0*/  LDG.E R22, desc[UR12][R6.64+0x8] ;  /* 0x0000080c06167981 */ /* 0x000f28000c1e1900 */
[----:B------:R-:W5:Y:S04]  /*07e0*/  LDG.E R24, desc[UR12][R6.64+0xc] ;  /* 0x00000c0c06187981 */ /* 0x000f68000c1e1900 */
[----:B------:R-:W5:Y:S01]  /*07f0*/  LDG.E R8, desc[UR12][R8.64] ;  /* 0x0000000c08087981 */ /* 0x000f62000c1e1900 */
[----:B------:R-:W-:Y:S01]  /*0800*/  UIADD3 UR4, UPT, UPT, UR4, 0x4, URZ ;  /* 0x0000000404047890 */ /* 0x000fe2000fffe0ff */
[----:B--2---:R-:W-:-:S04]  /*0810*/  FFMA R17, R17, R18, R10 ;  /* 0x0000001211117223 */ /* 0x004fc8000000000a */
[----:B---3--:R-:W-:-:S04]  /*0820*/  FFMA R17, R20, R12, R17 ;  /* 0x0000000c14117223 */ /* 0x008fc80000000011 */
[----:B----4-:R-:W-:-:S04]  /*0830*/  FFMA R17, R22, R14, R17 ;  /* 0x0000000e16117223 */ /* 0x010fc80000000011 */
[----:B-----5:R-:W-:-:S07]  /*0840*/  FFMA R10, R24, R8, R17 ;  /* 0x00000008180a7223 */ /* 0x020fce0000000011 */
.L_x_7:
[----:B------:R-:W-:Y:S05]  /*0850*/  BRA.U !UP2, `(.L_x_6) ;  /* 0x000000010a8c7547 */ /* 0x000fea000b800000 */
[----:B------:R-:W0:Y:S01]  /*0860*/  LDC R12, c[0x0][0x380] ;  /* 0x0000e000ff0c7b82 */ /* 0x000e220000000800 */
[----:B------:R-:W-:Y:S01]  /*0870*/  UISETP.NE.AND UP1, UPT, UR5, 0x1, UPT ;  /* 0x000000010500788c */ /* 0x000fe2000bf25270 */
[----:B0-----:R-:W-:-:S08]  /*0880*/  LOP3.LUT P0, RZ, R12, 0x1, RZ, 0xc0, !PT ;  /* 0x000000010cff7812 */ /* 0x001fd0000780c0ff */
[----:B------:R-:W-:Y:S05]  /*0890*/  BRA.U !UP1, `(.L_x_8) ;  /* 0x0000000109547547 */ /* 0x000fea000b800000 */
[----:B------:R-:W0:Y:S01]  /*08a0*/  LDC R16, c[0x0][0x380] ;  /* 0x0000e000ff107b82 */ /* 0x000e220000000800 */
[----:B------:R-:W1:Y:S01]  /*08b0*/  LDCU.64 UR10, c[0x0][0x388] ;  /* 0x00007100ff0a77ac */ /* 0x000e620008000a00 */
[C---:B------:R-:W-:Y:S02]  /*08c0*/  IADD3 R9, PT, PT, R4.reuse, UR4, RZ ;  /* 0x0000000404097c10 */ /* 0x040fe4000fffe0ff */
[----:B------:R-:W-:-:S04]  /*08d0*/  IADD3 R11, P1, PT, R4, UR4, RZ ;  /* 0x00000004040b7c10 */ /* 0x000fc8000ff3e0ff */
[----:B------:R-:W2:Y:S01]  /*08e0*/  LDC.64 R14, c[0x0][0x388] ;  /* 0x0000e200ff0e7b82 */ /* 0x000ea20000000a00 */
[----:B------:R-:W-:-:S07]  /*08f0*/  IADD3.X R18, PT, PT, RZ, RZ, RZ, P1, !PT ;  /* 0x000000ffff127210 */ /* 0x000fce0000ffe4ff */
[----:B------:R-:W3:Y:S01]  /*0900*/  LDC.64 R6, c[0x0][0x390] ;  /* 0x0000e400ff067b82 */ /* 0x000ee20000000a00 */
[----:B-1----:R-:W-:Y:S01]  /*0910*/  LEA R8, P1, R11, UR10, 0x2 ;  /* 0x0000000a0b087c11 */ /* 0x002fe2000f8210ff */
[----:B0-----:R-:W-:-:S05]  /*0920*/  IMAD R17, R16, UR4, R5 ;  /* 0x0000000410117c24 */ /* 0x001fca000f8e0205 */
[----:B------:R-:W-:Y:S01]  /*0930*/  IADD3 R13, PT, PT, R17, R16, RZ ;  /* 0x00000010110d7210 */ /* 0x000fe20007ffe0ff */
[----:B--2---:R-:W-:Y:S01]  /*0940*/  IMAD.WIDE.U32 R14, R9, 0x4, R14 ;  /* 0x00000004090e7825 */ /* 0x004fe200078e000e */
[----:B------:R-:W-:-:S05]  /*0950*/  LEA.HI.X R9, R11, UR11, R18, 0x2, P1 ;  /* 0x0000000b0b097c11 */ /* 0x000fca00088f1412 */
[----:B------:R-:W2:Y:S01]  /*0960*/  LDG.E R15, desc[UR12][R14.64] ;  /* 0x0000000c0e0f7981 */ /* 0x000ea2000c1e1900 */
[----:B---3--:R-:W-:-:S03]  /*0970*/  IMAD.WIDE.U32 R16, R17, 0x4, R6 ;  /* 0x0000000411107825 */ /* 0x008fc600078e0006 */
[----:B------:R-:W3:Y:S01]  /*0980*/  LDG.E R9, desc[UR12][R8.64+0x4] ;  /* 0x0000040c08097981 */ /* 0x000ee2000c1e1900 */
[----:B------:R-:W-:-:S03]  /*0990*/  IMAD.WIDE.U32 R6, R13, 0x4, R6 ;  /* 0x000000040d067825 */ /* 0x000fc600078e0006 */
[----:B------:R-:W2:Y:S04]  /*09a0*/  LDG.E R16, desc[UR12][R16.64] ;  /* 0x0000000c10107981 */ /* 0x000ea8000c1e1900 */
[----:B------:R-:W3:Y:S01]  /*09b0*/  LDG.E R6, desc[UR12][R6.64] ;  /* 0x0000000c06067981 */ /* 0x000ee2000c1e1900 */
[----:B------:R-:W-:Y:S01]  /*09c0*/  UIADD3 UR4, UPT, UPT, UR4, 0x2, URZ ;  /* 0x0000000204047890 */ /* 0x000fe2000fffe0ff */
[----:B--2---:R-:W-:-:S04]  /*09d0*/  FFMA R10, R15, R16, R10 ;  /* 0x000000100f0a7223 */ /* 0x004fc8000000000a */
[----:B---3--:R-:W-:-:S07]  /*09e0*/  FFMA R10, R9, R6, R10 ;  /* 0x00000006090a7223 */ /* 0x008fce000000000a */
.L_x_8:
[----:B------:R-:W-:Y:S05]  /*09f0*/  @!P0 BRA `(.L_x_6) ;  /* 0x0000000000248947 */ /* 0x000fea0003800000 */
[----:B------:R-:W0:Y:S01]  /*0a00*/  LDC.64 R6, c[0x0][0x388] ;  /* 0x0000e200ff067b82 */ /* 0x000e220000000a00 */
[----:B------:R-:W-:Y:S01]  /*0a10*/  IADD3 R11, PT, PT, R4, UR4, RZ ;  /* 0x00000004040b7c10 */ /* 0x000fe2000fffe0ff */
[----:B------:R-:W-:-:S06]  /*0a20*/  IMAD R13, R12, UR4, R5 ;  /* 0x000000040c0d7c24 */ /* 0x000fcc000f8e0205 */
[----:B------:R-:W1:Y:S01]  /*0a30*/  LDC.64 R8, c[0x0][0x390] ;  /* 0x0000e400ff087b82 */ /* 0x000e620000000a00 */
[----:B0-----:R-:W-:-:S06]  /*0a40*/  IMAD.WIDE.U32 R6, R11, 0x4, R6 ;  /* 0x000000040b067825 */ /* 0x001fcc00078e0006 */
[----:B------:R-:W2:Y:S01]  /*0a50*/  LDG.E R7, desc[UR12][R6.64] ;  /* 0x0000000c06077981 */ /* 0x000ea2000c1e1900 */
[----:B-1----:R-:W-:-:S06]  /*0a60*/  IMAD.WIDE.U32 R8, R13, 0x4, R8 ;  /* 0x000000040d087825 */ /* 0x002fcc00078e0008 */
[----:B------:R-:W2:Y:S02]  /*0a70*/  LDG.E R8, desc[UR12][R8.64] ;  /* 0x0000000c08087981 */ /* 0x000ea4000c1e1900 */
[----:B--2---:R-:W-:-:S07]  /*0a80*/  FFMA R10, R7, R8, R10 ;  /* 0x00000008070a7223 */ /* 0x004fce000000000a */
.L_x_6:
[----:B------:R-:W0:Y:S01]  /*0a90*/  LDC.64 R6, c[0x0][0x398] ;  /* 0x0000e600ff067b82 */ /* 0x000e220000000a00 */
[----:B------:R-:W-:-:S05]  /*0aa0*/  IADD3 R9, PT, PT, R4, R5, RZ ;  /* 0x0000000504097210 */ /* 0x000fca0007ffe0ff */
[----:B0-----:R-:W-:-:S05]  /*0ab0*/  IMAD.WIDE.U32 R6, R9, 0x4, R6 ;  /* 0x0000000409067825 */ /* 0x001fca00078e0006 */
[----:B------:R0:W-:Y:S02]  /*0ac0*/  STG.E desc[UR12][R6.64], R10 ;  /* 0x0000000a06007986 */ /* 0x0001e4000c10190c */
.L_x_3:
[----:B------:R-:W-:Y:S05]  /*0ad0*/  BSYNC.RECONVERGENT B1 ;  /* 0x0000000000017941 */ /* 0x000fea0003800200 */
.L_x_2:
[----:B------:R-:W0:Y:S01]  /*0ae0*/  LDCU UR4, c[0x0][0x380] ;  /* 0x00007000ff0477ac */ /* 0x000e220008000800 */
[----:B------:R-:W-:Y:S02]  /*0af0*/  IADD3 R5, PT, PT, R5, UR7, RZ ;  /* 0x0000000705057c10 */ /* 0x000fe4000fffe0ff */
[----:B0-----:R-:W-:-:S04]  /*0b00*/  MOV R7, UR4 ;  /* 0x0000000400077c02 */ /* 0x001fc80008000f00 */
[----:B------:R-:W-:-:S13]  /*0b10*/  ISETP.GE.AND P0, PT, R5, R7, PT ;  /* 0x000000070500720c */ /* 0x000fda0003f06270 */
[----:B------:R-:W-:Y:S05]  /*0b20*/  @!P0 BRA `(.L_x_9) ;  /* 0xfffffff400ac8947 */ /* 0x000fea000383ffff */
.L_x_1:
[----:B------:R-:W-:Y:S05]  /*0b30*/  BSYNC.RECONVERGENT B0 ;  /* 0x0000000000007941 */ /* 0x000fea0003800200 */
.L_x_0:
[----:B------:R-:W-:-:S04]  /*0b40*/  IADD3 R2, PT, PT, R3, R2, RZ ;  /* 0x0000000203027210 */ /* 0x000fc80007ffe0ff */
[----:B------:R-:W-:-:S13]  /*0b50*/  ISETP.GE.AND P0, PT, R2, R7, PT ;  /* 0x000000070200720c */ /* 0x000fda0003f06270 */
[----:B------:R-:W-:Y:S05]  /*0b60*/  @!P0 BRA `(.L_x_10) ;  /* 0xfffffff400808947 */ /* 0x000fea000383ffff */
[----:B------:R-:W-:Y:S05]  /*0b70*/  EXIT ;  /* 0x000000000000794d */ /* 0x000fea0003800000 */
.L_x_11:
[----:B------:R-:W-:-:S00]  /*0b80*/  BRA `(.L_x_11) ;  /* 0xfffffffc00fc7947 */ /* 0x000fc0000383ffff */
[----:B------:R-:W-:-:S00]  /*0b90*/  NOP ;  /* 0x0000000000007918 */ /* 0x000fc00000000000 */
        /* <DEDUP_REMOVED lines=14> */
.L_x_12:


//--------------------- .nv.shared.reserved.0     --------------------------
	.section	.nv.shared.reserved.0,"aw",@nobits
	.weak		__nv_reservedSMEM_offset_0_alias
	.size		__nv_reservedSMEM_offset_0_alias, 0, 64
	.other		__nv_reservedSMEM_offset_0_alias,@"STO_CUDA_RESERVED_SHARED STV_DEFAULT"
__nv_reservedSMEM_offset_0_alias:
	.zero		0
	.zero		64


//--------------------- .nv.constant0.__accrg_main_1_1 --------------------------
	.section	.nv.constant0.__accrg_main_1_1,"a",@progbits
	.sectionflags	@""
	.align	4
.nv.constant0.__accrg_main_1_1:
	.zero		928


//--------------------- SYMBOLS --------------------------

	.type		.nv.reservedSmem.offset0,@object
	.size		.nv.reservedSmem.offset0,0x4
